//
// Generated by NVIDIA NVVM Compiler
//
// Compiler Build ID: CL-36424714
// Cuda compilation tools, release 13.0, V13.0.88
// Based on NVVM 20.0.0
//

.version 9.0
.target sm_100
.address_size 64

	// .globl	_Z6kernelPi

.visible .entry _Z6kernelPi(
	.param .u64 .ptr .align 1 _Z6kernelPi_param_0
)
{
	.reg .b32 	%r<2>;
	.reg .b64 	%rd<3>;

	ld.param.u64 	%rd1, [_Z6kernelPi_param_0];
	cvta.to.global.u64 	%rd2, %rd1;
	mov.b32 	%r1, 1313;
	st.global.u32 	[%rd2+40], %r1;
	ret;

}


// ===== COMPILED SASS (sm_100) =====

	.target	sm_100

	.elftype	@"ET_EXEC"


//--------------------- .note.nv.tkinfo           --------------------------
	.section	.note.nv.tkinfo,"",@"SHT_NOTE"
	.sectionflags	@"SHF_NOTE_NV_TKINFO"
	.tkinfo
        /*0018*/ 	.word	0x00000002
        /*0030*/ 	.string	""
        /*0030*/ 	.string	"ptxas"
        /*0030*/ 	.string	"Cuda compilation tools, release 13.0, V13.0.88"
        /*0030*/ 	.string	"Build cuda_13.0.r13.0/compiler.36424714_0"
        /*0030*/ 	.string	"-arch sm_100 -m 64 "



//--------------------- .note.nv.cuinfo           --------------------------
	.section	.note.nv.cuinfo,"",@"SHT_NOTE"
	.sectionflags	@"SHF_NOTE_NV_CUINFO"
        /*0018*/ 	.short	0x0002
        /*001a*/ 	.short	0x0064
        /*001c*/ 	.short	0x0082
	.zero		2


//--------------------- .nv.info                  --------------------------
	.section	.nv.info,"",@"SHT_CUDA_INFO"
	.align	4


	//----- nvinfo : EIATTR_REGCOUNT
	.align		4
        /*0000*/ 	.byte	0x04, 0x2f
        /*0002*/ 	.short	(.L_1 - .L_0)
	.align		4
.L_0:
        /*0004*/ 	.word	index@(_Z6kernelPi)
        /*0008*/ 	.word	0x00000008


	//----- nvinfo : EIATTR_FRAME_SIZE
	.align		4
.L_1:
        /*000c*/ 	.byte	0x04, 0x11
        /*000e*/ 	.short	(.L_3 - .L_2)
	.align		4
.L_2:
        /*0010*/ 	.word	index@(_Z6kernelPi)
        /*0014*/ 	.word	0x00000000


	//----- nvinfo : EIATTR_MIN_STACK_SIZE
	.align		4
.L_3:
        /*0018*/ 	.byte	0x04, 0x12
        /*001a*/ 	.short	(.L_5 - .L_4)
	.align		4
.L_4:
        /*001c*/ 	.word	index@(_Z6kernelPi)
        /*0020*/ 	.word	0x00000000
.L_5:


//--------------------- .nv.compat                --------------------------
	.section	.nv.compat,"",@"SHT_CUDA_COMPAT_INFO"
	.align	4
        /*0000*/ 	.byte	0x02, 0x09, 0x00, 0x00, 0x02, 0x02, 0x01, 0x00, 0x02, 0x05, 0x05, 0x00, 0x03, 0x07, 0x01, 0x01
        /*0010*/ 	.byte	0x02, 0x03, 0x00, 0x00, 0x02, 0x06, 0x01, 0x00, 0x04, 0x0b, 0x08, 0x00, 0x09, 0x00, 0x00, 0x00
        /*0020*/ 	.byte	0x00, 0x00, 0x00, 0x00


//--------------------- .nv.info._Z6kernelPi      --------------------------
	.section	.nv.info._Z6kernelPi,"",@"SHT_CUDA_INFO"
	.sectionflags	@""
	.align	4


	//----- nvinfo : EIATTR_CUDA_API_VERSION
	.align		4
        /*0000*/ 	.byte	0x04, 0x37
        /*0002*/ 	.short	(.L_7 - .L_6)
.L_6:
        /*0004*/ 	.word	0x00000082


	//----- nvinfo : EIATTR_KPARAM_INFO
	.align		4
.L_7:
        /*0008*/ 	.byte	0x04, 0x17
        /*000a*/ 	.short	(.L_9 - .L_8)
.L_8:
        /*000c*/ 	.word	0x00000000
        /*0010*/ 	.short	0x0000
        /*0012*/ 	.short	0x0000
        /*0014*/ 	.byte	0x00, 0xf5, 0x21, 0x00


	//----- nvinfo : EIATTR_SPARSE_MMA_MASK
	.align		4
.L_9:
        /*0018*/ 	.byte	0x03, 0x50
        /*001a*/ 	.short	0x0000


	//----- nvinfo : EIATTR_MAXREG_COUNT
	.align		4
        /*001c*/ 	.byte	0x03, 0x1b
        /*001e*/ 	.short	0x00ff


	//----- nvinfo : EIATTR_MERCURY_ISA_VERSION
	.align		4
        /*0020*/ 	.byte	0x03, 0x5f
        /*0022*/ 	.short	0x0101


	//----- nvinfo : EIATTR_VRC_CTA_INIT_COUNT
	.align		4
        /*0024*/ 	.byte	0x02, 0x4a
	.zero		1
	.zero		1


	//----- nvinfo : EIATTR_EXIT_INSTR_OFFSETS
	.align		4
        /*0028*/ 	.byte	0x04, 0x1c
        /*002a*/ 	.short	(.L_11 - .L_10)


	//   ....[0]....
.L_10:
        /*002c*/ 	.word	0x00000050


	//----- nvinfo : EIATTR_CBANK_PARAM_SIZE
	.align		4
.L_11:
        /*0030*/ 	.byte	0x03, 0x19
        /*0032*/ 	.short	0x0008


	//----- nvinfo : EIATTR_PARAM_CBANK
	.align		4
        /*0034*/ 	.byte	0x04, 0x0a
        /*0036*/ 	.short	(.L_13 - .L_12)
	.align		4
.L_12:
        /*0038*/ 	.word	index@(.nv.constant0._Z6kernelPi)
        /*003c*/ 	.short	0x0380
        /*003e*/ 	.short	0x0008


	//----- nvinfo : EIATTR_SW_WAR
	.align		4
.L_13:
        /*0040*/ 	.byte	0x04, 0x36
        /*0042*/ 	.short	(.L_15 - .L_14)
.L_14:
        /*0044*/ 	.word	0x00000008
.L_15:


//--------------------- .nv.callgraph             --------------------------
	.section	.nv.callgraph,"",@"SHT_CUDA_CALLGRAPH"
	.align	4
	.sectionentsize	8
	.align		4
        /*0000*/ 	.word	0x00000000
	.align		4
        /*0004*/ 	.word	0xffffffff
	.align		4
        /*0008*/ 	.word	0x00000000
	.align		4
        /*000c*/ 	.word	0xfffffffe
	.align		4
        /*0010*/ 	.word	0x00000000
	.align		4
        /*0014*/ 	.word	0xfffffffd
	.align		4
        /*0018*/ 	.word	0x00000000
	.align		4
        /*001c*/ 	.word	0xfffffffc


//--------------------- .text._Z6kernelPi         --------------------------
	.section	.text._Z6kernelPi,"ax",@progbits
	.align	128
        .global         _Z6kernelPi
        .type           _Z6kernelPi,@function
        .size           _Z6kernelPi,(.L_x_1 - _Z6kernelPi)
        .other          _Z6kernelPi,@"STO_CUDA_ENTRY STV_DEFAULT"
_Z6kernelPi:
.text._Z6kernelPi:
[----:B------:R-:W-:Y:S08]  /*0000*/  LDC R1, c[0x0][0x37c] ;  /* 0x0000df00ff017b82 */ /* 0x000ff00000000800 */
[----:B------:R-:W0:Y:S01]  /*0010*/  LDC.64 R2, c[0x0][0x380] ;  /* 0x0000e000ff027b82 */ /* 0x000e220000000a00 */
[----:B------:R-:W0:Y:S01]  /*0020*/  LDCU.64 UR4, c[0x0][0x358] ;  /* 0x00006b00ff0477ac */ /* 0x000e220008000a00 */
[----:B------:R-:W-:-:S05]  /*0030*/  HFMA2 R5, -RZ, RZ, 0, 7.8260898590087890625e-05 ;  /* 0x00000521ff057431 */ /* 0x000fca00000001ff */
[----:B0-----:R-:W-:Y:S01]  /*0040*/  STG.E desc[UR4][R2.64+0x28], R5 ;  /* 0x0000280502007986 */ /* 0x001fe2000c101904 */
[----:B------:R-:W-:Y:S05]  /*0050*/  EXIT ;  /* 0x000000000000794d */ /* 0x000fea0003800000 */
.L_x_0:
[----:B------:R-:W-:-:S00]  /*0060*/  BRA `(.L_x_0) ;  /* 0xfffffffc00fc7947 */ /* 0x000fc0000383ffff */
[----:B------:R-:W-:-:S00]  /*0070*/  NOP ;  /* 0x0000000000007918 */ /* 0x000fc00000000000 */
        /* <DEDUP_REMOVED lines=8> */
.L_x_1:


//--------------------- .nv.shared.reserved.0     --------------------------
	.section	.nv.shared.reserved.0,"aw",@nobits
	.weak		__nv_reservedSMEM_offset_0_alias
	.size		__nv_reservedSMEM_offset_0_alias, 0, 64
	.other		__nv_reservedSMEM_offset_0_alias,@"STO_CUDA_RESERVED_SHARED STV_DEFAULT"
__nv_reservedSMEM_offset_0_alias:
	.zero		0
	.zero		64


//--------------------- .nv.constant0._Z6kernelPi --------------------------
	.section	.nv.constant0._Z6kernelPi,"a",@progbits
	.sectionflags	@""
	.align	4
.nv.constant0._Z6kernelPi:
	.zero		904


//--------------------- SYMBOLS --------------------------

	.type		.nv.reservedSmem.offset0,@object
	.size		.nv.reservedSmem.offset0,0x4
